//
// Generated by NVIDIA NVVM Compiler
//
// Compiler Build ID: CL-36424714
// Cuda compilation tools, release 13.0, V13.0.88
// Based on NVVM 20.0.0
//

.version 9.0
.target sm_100
.address_size 64

	// .globl	_Z14checkOverwritePii
.extern .func  (.param .b32 func_retval0) vprintf
(
	.param .b64 vprintf_param_0,
	.param .b64 vprintf_param_1
)
;
.global .align 1 .b8 $str[39] = {84, 104, 114, 101, 97, 100, 32, 37, 100, 32, 111, 118, 101, 114, 119, 114, 111, 116, 101, 32, 116, 104, 101, 32, 118, 97, 108, 117, 101, 32, 119, 105, 116, 104, 32, 37, 100, 10};

.visible .entry _Z14checkOverwritePii(
	.param .u64 .ptr .align 1 _Z14checkOverwritePii_param_0,
	.param .u32 _Z14checkOverwritePii_param_1
)
{
	.local .align 8 .b8 	__local_depot0[8];
	.reg .b64 	%SP;
	.reg .b64 	%SPL;
	.reg .pred 	%p<3>;
	.reg .b32 	%r<9>;
	.reg .b64 	%rd<9>;

	mov.u64 	%SPL, __local_depot0;
	cvta.local.u64 	%SP, %SPL;
	ld.param.u64 	%rd1, [_Z14checkOverwritePii_param_0];
	ld.param.u32 	%r2, [_Z14checkOverwritePii_param_1];
	mov.u32 	%r3, %tid.x;
	mov.u32 	%r4, %ctaid.x;
	mov.u32 	%r5, %ntid.x;
	mad.lo.s32 	%r1, %r4, %r5, %r3;
	setp.ge.s32 	%p1, %r1, %r2;
	@%p1 bra 	$L__BB0_3;
	cvta.to.global.u64 	%rd2, %rd1;
	mul.wide.s32 	%rd3, %r1, 4;
	add.s64 	%rd4, %rd2, %rd3;
	ld.global.u32 	%r6, [%rd4];
	st.global.u32 	[%rd4], %r1;
	setp.eq.s32 	%p2, %r6, %r1;
	@%p2 bra 	$L__BB0_3;
	add.u64 	%rd5, %SP, 0;
	add.u64 	%rd6, %SPL, 0;
	st.local.v2.u32 	[%rd6], {%r1, %r1};
	mov.u64 	%rd7, $str;
	cvta.global.u64 	%rd8, %rd7;
	{ // callseq 0, 0
	.param .b64 param0;
	st.param.b64 	[param0], %rd8;
	.param .b64 param1;
	st.param.b64 	[param1], %rd5;
	.param .b32 retval0;
	call.uni (retval0), 
	vprintf, 
	(
	param0, 
	param1
	);
	ld.param.b32 	%r7, [retval0];
	} // callseq 0
$L__BB0_3:
	ret;

}


// ===== COMPILED SASS (sm_100) =====

	.target	sm_100

	.elftype	@"ET_EXEC"


//--------------------- .note.nv.tkinfo           --------------------------
	.section	.note.nv.tkinfo,"",@"SHT_NOTE"
	.sectionflags	@"SHF_NOTE_NV_TKINFO"
	.tkinfo
        /*0018*/ 	.word	0x00000002
        /*0030*/ 	.string	""
        /*0030*/ 	.string	"ptxas"
        /*0030*/ 	.string	"Cuda compilation tools, release 13.0, V13.0.88"
        /*0030*/ 	.string	"Build cuda_13.0.r13.0/compiler.36424714_0"
        /*0030*/ 	.string	"-arch sm_100 -m 64 "



//--------------------- .note.nv.cuinfo           --------------------------
	.section	.note.nv.cuinfo,"",@"SHT_NOTE"
	.sectionflags	@"SHF_NOTE_NV_CUINFO"
        /*0018*/ 	.short	0x0002
        /*001a*/ 	.short	0x0064
        /*001c*/ 	.short	0x0082
	.zero		2


//--------------------- .nv.info                  --------------------------
	.section	.nv.info,"",@"SHT_CUDA_INFO"
	.align	4


	//----- nvinfo : EIATTR_REGCOUNT
	.align		4
        /*0000*/ 	.byte	0x04, 0x2f
        /*0002*/ 	.short	(.L_2 - .L_1)
	.align		4
.L_1:
        /*0004*/ 	.word	index@(_Z14checkOverwritePii)
        /*0008*/ 	.word	0x00000018


	//----- nvinfo : EIATTR_FRAME_SIZE
	.align		4
.L_2:
        /*000c*/ 	.byte	0x04, 0x11
        /*000e*/ 	.short	(.L_4 - .L_3)
	.align		4
.L_3:
        /*0010*/ 	.word	index@(_Z14checkOverwritePii)
        /*0014*/ 	.word	0x00000008


	//----- nvinfo : EIATTR_MIN_STACK_SIZE
	.align		4
.L_4:
        /*0018*/ 	.byte	0x04, 0x12
        /*001a*/ 	.short	(.L_6 - .L_5)
	.align		4
.L_5:
        /*001c*/ 	.word	index@(_Z14checkOverwritePii)
        /*0020*/ 	.word	0x00000008
.L_6:


//--------------------- .nv.compat                --------------------------
	.section	.nv.compat,"",@"SHT_CUDA_COMPAT_INFO"
	.align	4
        /*0000*/ 	.byte	0x02, 0x09, 0x00, 0x00, 0x02, 0x02, 0x01, 0x00, 0x02, 0x05, 0x05, 0x00, 0x03, 0x07, 0x01, 0x01
        /*0010*/ 	.byte	0x02, 0x03, 0x00, 0x00, 0x02, 0x06, 0x01, 0x00, 0x04, 0x0b, 0x08, 0x00, 0x09, 0x00, 0x00, 0x00
        /*0020*/ 	.byte	0x00, 0x00, 0x00, 0x00


//--------------------- .nv.info._Z14checkOverwritePii --------------------------
	.section	.nv.info._Z14checkOverwritePii,"",@"SHT_CUDA_INFO"
	.sectionflags	@""
	.align	4


	//----- nvinfo : EIATTR_CUDA_API_VERSION
	.align		4
        /*0000*/ 	.byte	0x04, 0x37
        /*0002*/ 	.short	(.L_8 - .L_7)
.L_7:
        /*0004*/ 	.word	0x00000082


	//----- nvinfo : EIATTR_KPARAM_INFO
	.align		4
.L_8:
        /*0008*/ 	.byte	0x04, 0x17
        /*000a*/ 	.short	(.L_10 - .L_9)
.L_9:
        /*000c*/ 	.word	0x00000000
        /*0010*/ 	.short	0x0001
        /*0012*/ 	.short	0x0008
        /*0014*/ 	.byte	0x00, 0xf0, 0x11, 0x00


	//----- nvinfo : EIATTR_KPARAM_INFO
	.align		4
.L_10:
        /*0018*/ 	.byte	0x04, 0x17
        /*001a*/ 	.short	(.L_12 - .L_11)
.L_11:
        /*001c*/ 	.word	0x00000000
        /*0020*/ 	.short	0x0000
        /*0022*/ 	.short	0x0000
        /*0024*/ 	.byte	0x00, 0xf5, 0x21, 0x00


	//----- nvinfo : EIATTR_SPARSE_MMA_MASK
	.align		4
.L_12:
        /*0028*/ 	.byte	0x03, 0x50
        /*002a*/ 	.short	0x0000


	//----- nvinfo : EIATTR_MAXREG_COUNT
	.align		4
        /*002c*/ 	.byte	0x03, 0x1b
        /*002e*/ 	.short	0x00ff


	//----- nvinfo : EIATTR_EXTERNS
	.align		4
        /*0030*/ 	.byte	0x04, 0x0f
        /*0032*/ 	.short	(.L_14 - .L_13)


	//   ....[0]....
	.align		4
.L_13:
        /*0034*/ 	.word	index@(vprintf)


	//----- nvinfo : EIATTR_MERCURY_ISA_VERSION
	.align		4
.L_14:
        /*0038*/ 	.byte	0x03, 0x5f
        /*003a*/ 	.short	0x0101


	//----- nvinfo : EIATTR_VRC_CTA_INIT_COUNT
	.align		4
        /*003c*/ 	.byte	0x02, 0x4a
	.zero		1
	.zero		1


	//----- nvinfo : EIATTR_SYSCALL_OFFSETS
	.align		4
        /*0040*/ 	.byte	0x04, 0x46
        /*0042*/ 	.short	(.L_16 - .L_15)


	//   ....[0]....
.L_15:
        /*0044*/ 	.word	0x000001c0


	//----- nvinfo : EIATTR_EXIT_INSTR_OFFSETS
	.align		4
.L_16:
        /*0048*/ 	.byte	0x04, 0x1c
        /*004a*/ 	.short	(.L_18 - .L_17)


	//   ....[0]....
.L_17:
        /*004c*/ 	.word	0x000000c0


	//   ....[1]....
        /*0050*/ 	.word	0x00000130


	//   ....[2]....
        /*0054*/ 	.word	0x000001d0


	//----- nvinfo : EIATTR_CRS_STACK_SIZE
	.align		4
.L_18:
        /*0058*/ 	.byte	0x04, 0x1e
        /*005a*/ 	.short	(.L_20 - .L_19)
.L_19:
        /*005c*/ 	.word	0x00000000


	//----- nvinfo : EIATTR_CBANK_PARAM_SIZE
	.align		4
.L_20:
        /*0060*/ 	.byte	0x03, 0x19
        /*0062*/ 	.short	0x000c


	//----- nvinfo : EIATTR_PARAM_CBANK
	.align		4
        /*0064*/ 	.byte	0x04, 0x0a
        /*0066*/ 	.short	(.L_22 - .L_21)
	.align		4
.L_21:
        /*0068*/ 	.word	index@(.nv.constant0._Z14checkOverwritePii)
        /*006c*/ 	.short	0x0380
        /*006e*/ 	.short	0x000c


	//----- nvinfo : EIATTR_SW_WAR
	.align		4
.L_22:
        /*0070*/ 	.byte	0x04, 0x36
        /*0072*/ 	.short	(.L_24 - .L_23)
.L_23:
        /*0074*/ 	.word	0x00000008
.L_24:


//--------------------- .nv.callgraph             --------------------------
	.section	.nv.callgraph,"",@"SHT_CUDA_CALLGRAPH"
	.align	4
	.sectionentsize	8
	.align		4
        /*0000*/ 	.word	0x00000000
	.align		4
        /*0004*/ 	.word	0xffffffff
	.align		4
        /*0008*/ 	.word	index@(_Z14checkOverwritePii)
	.align		4
        /*000c*/ 	.word	index@(vprintf)
	.align		4
        /*0010*/ 	.word	0x00000000
	.align		4
        /*0014*/ 	.word	0xfffffffe
	.align		4
        /*0018*/ 	.word	0x00000000
	.align		4
        /*001c*/ 	.word	0xfffffffd
	.align		4
        /*0020*/ 	.word	0x00000000
	.align		4
        /*0024*/ 	.word	0xfffffffc


//--------------------- .nv.constant4             --------------------------
	.section	.nv.constant4,"a",@progbits
	.align	8
	.align		8
.nv.constant4:
        /*0000*/ 	.dword	vprintf
	.align		8
        /*0008*/ 	.dword	$str


//--------------------- .text._Z14checkOverwritePii --------------------------
	.section	.text._Z14checkOverwritePii,"ax",@progbits
	.align	128
        .global         _Z14checkOverwritePii
        .type           _Z14checkOverwritePii,@function
        .size           _Z14checkOverwritePii,(.L_x_2 - _Z14checkOverwritePii)
        .other          _Z14checkOverwritePii,@"STO_CUDA_ENTRY STV_DEFAULT"
_Z14checkOverwritePii:
.text._Z14checkOverwritePii:
[----:B------:R-:W0:Y:S01]  /*0000*/  LDC R1, c[0x0][0x37c] ;  /* 0x0000df00ff017b82 */ /* 0x000e220000000800 */
[----:B------:R-:W1:Y:S01]  /*0010*/  S2R R2, SR_TID.X ;  /* 0x0000000000027919 */ /* 0x000e620000002100 */
[----:B------:R-:W2:Y:S06]  /*0020*/  LDCU UR5, c[0x0][0x2fc] ;  /* 0x00005f80ff0577ac */ /* 0x000eac0008000800 */
[----:B------:R-:W1:Y:S01]  /*0030*/  S2UR UR6, SR_CTAID.X ;  /* 0x00000000000679c3 */ /* 0x000e620000002500 */
[----:B0-----:R-:W-:Y:S01]  /*0040*/  VIADD R1, R1, 0xfffffff8 ;  /* 0xfffffff801017836 */ /* 0x001fe20000000000 */
[----:B------:R-:W0:Y:S01]  /*0050*/  LDCU UR7, c[0x0][0x388] ;  /* 0x00007100ff0777ac */ /* 0x000e220008000800 */
[----:B------:R-:W3:Y:S05]  /*0060*/  LDCU UR4, c[0x0][0x2f8] ;  /* 0x00005f00ff0477ac */ /* 0x000eea0008000800 */
[----:B------:R-:W1:Y:S01]  /*0070*/  LDC R3, c[0x0][0x360] ;  /* 0x0000d800ff037b82 */ /* 0x000e620000000800 */
[----:B---3--:R-:W-:-:S05]  /*0080*/  IADD3 R6, P1, PT, R1, UR4, RZ ;  /* 0x0000000401067c10 */ /* 0x008fca000ff3e0ff */
[----:B--2---:R-:W-:Y:S02]  /*0090*/  IMAD.X R7, RZ, RZ, UR5, P1 ;  /* 0x00000005ff077e24 */ /* 0x004fe400088e06ff */
[----:B-1----:R-:W-:-:S05]  /*00a0*/  IMAD R2, R3, UR6, R2 ;  /* 0x0000000603027c24 */ /* 0x002fca000f8e0202 */
[----:B0-----:R-:W-:-:S13]  /*00b0*/  ISETP.GE.AND P0, PT, R2, UR7, PT ;  /* 0x0000000702007c0c */ /* 0x001fda000bf06270 */
[----:B------:R-:W-:Y:S05]  /*00c0*/  @P0 EXIT ;  /* 0x000000000000094d */ /* 0x000fea0003800000 */
[----:B------:R-:W0:Y:S01]  /*00d0*/  LDC.64 R4, c[0x0][0x380] ;  /* 0x0000e000ff047b82 */ /* 0x000e220000000a00 */
[----:B------:R-:W1:Y:S01]  /*00e0*/  LDCU.64 UR4, c[0x0][0x358] ;  /* 0x00006b00ff0477ac */ /* 0x000e620008000a00 */
[----:B0-----:R-:W-:-:S05]  /*00f0*/  IMAD.WIDE R4, R2, 0x4, R4 ;  /* 0x0000000402047825 */ /* 0x001fca00078e0204 */
[----:B-1----:R-:W2:Y:S04]  /*0100*/  LDG.E R3, desc[UR4][R4.64] ;  /* 0x0000000404037981 */ /* 0x002ea8000c1e1900 */
[----:B------:R0:W-:Y:S01]  /*0110*/  STG.E desc[UR4][R4.64], R2 ;  /* 0x0000000204007986 */ /* 0x0001e2000c101904 */
[----:B--2---:R-:W-:-:S13]  /*0120*/  ISETP.NE.AND P0, PT, R3, R2, PT ;  /* 0x000000020300720c */ /* 0x004fda0003f05270 */
[----:B0-----:R-:W-:Y:S05]  /*0130*/  @!P0 EXIT ;  /* 0x000000000000894d */ /* 0x001fea0003800000 */
[----:B------:R-:W-:Y:S01]  /*0140*/  MOV R3, R2 ;  /* 0x0000000200037202 */ /* 0x000fe20000000f00 */
[----:B------:R-:W0:Y:S01]  /*0150*/  LDCU.64 UR4, c[0x4][0x8] ;  /* 0x01000100ff0477ac */ /* 0x000e220008000a00 */
[----:B------:R-:W-:-:S03]  /*0160*/  MOV R0, 0x0 ;  /* 0x0000000000007802 */ /* 0x000fc60000000f00 */
[----:B------:R1:W-:Y:S01]  /*0170*/  STL.64 [R1], R2 ;  /* 0x0000000201007387 */ /* 0x0003e20000100a00 */
[----:B------:R1:W2:Y:S01]  /*0180*/  LDC.64 R8, c[0x4][R0] ;  /* 0x0100000000087b82 */ /* 0x0002a20000000a00 */
[----:B0-----:R-:W-:Y:S01]  /*0190*/  IMAD.U32 R4, RZ, RZ, UR4 ;  /* 0x00000004ff047e24 */ /* 0x001fe2000f8e00ff */
[----:B-1----:R-:W-:-:S07]  /*01a0*/  MOV R5, UR5 ;  /* 0x0000000500057c02 */ /* 0x002fce0008000f00 */
[----:B------:R-:W-:-:S07]  /*01b0*/  LEPC R20, `(.L_x_0) ;  /* 0x000000001014794e */ /* 0x000fce0000000000 */
[----:B--2---:R-:W-:Y:S05]  /*01c0*/  CALL.ABS.NOINC R8 ;  /* 0x0000000008007343 */ /* 0x004fea0003c00000 */
.L_x_0:
[----:B------:R-:W-:Y:S05]  /*01d0*/  EXIT ;  /* 0x000000000000794d */ /* 0x000fea0003800000 */
.L_x_1:
[----:B------:R-:W-:-:S00]  /*01e0*/  BRA `(.L_x_1) ;  /* 0xfffffffc00fc7947 */ /* 0x000fc0000383ffff */
[----:B------:R-:W-:-:S00]  /*01f0*/  NOP ;  /* 0x0000000000007918 */ /* 0x000fc00000000000 */
        /* <DEDUP_REMOVED lines=8> */
.L_x_2:


//--------------------- .nv.global.init           --------------------------
	.section	.nv.global.init,"aw",@progbits
.nv.global.init:
	.type		$str,@object
	.size		$str,(.L_0 - $str)
$str:
        /*0000*/ 	.byte	0x54, 0x68, 0x72, 0x65, 0x61, 0x64, 0x20, 0x25, 0x64, 0x20, 0x6f, 0x76, 0x65, 0x72, 0x77, 0x72
        /*0010*/ 	.byte	0x6f, 0x74, 0x65, 0x20, 0x74, 0x68, 0x65, 0x20, 0x76, 0x61, 0x6c, 0x75, 0x65, 0x20, 0x77, 0x69
        /*0020*/ 	.byte	0x74, 0x68, 0x20, 0x25, 0x64, 0x0a, 0x00
.L_0:


//--------------------- .nv.shared.reserved.0     --------------------------
	.section	.nv.shared.reserved.0,"aw",@nobits
	.weak		__nv_reservedSMEM_offset_0_alias
	.size		__nv_reservedSMEM_offset_0_alias, 0, 64
	.other		__nv_reservedSMEM_offset_0_alias,@"STO_CUDA_RESERVED_SHARED STV_DEFAULT"
__nv_reservedSMEM_offset_0_alias:
	.zero		0
	.zero		64


//--------------------- .nv.constant0._Z14checkOverwritePii --------------------------
	.section	.nv.constant0._Z14checkOverwritePii,"a",@progbits
	.sectionflags	@""
	.align	4
.nv.constant0._Z14checkOverwritePii:
	.zero		908


//--------------------- SYMBOLS --------------------------

	.type		.nv.reservedSmem.offset0,@object
	.size		.nv.reservedSmem.offset0,0x4
	.type		vprintf,@function
